//
// Generated by NVIDIA NVVM Compiler
//
// Compiler Build ID: CL-36424714
// Cuda compilation tools, release 13.0, V13.0.88
// Based on NVVM 20.0.0
//

.version 9.0
.target sm_100
.address_size 64

	// .globl	_Z19grouped_gemm_kernelILi16EEvPKfS1_PfPKiS4_iii
// _ZZ19grouped_gemm_kernelILi16EEvPKfS1_PfPKiS4_iiiE2As has been demoted
// _ZZ19grouped_gemm_kernelILi16EEvPKfS1_PfPKiS4_iiiE2Bs has been demoted

.visible .entry _Z19grouped_gemm_kernelILi16EEvPKfS1_PfPKiS4_iii(
	.param .u64 .ptr .align 1 _Z19grouped_gemm_kernelILi16EEvPKfS1_PfPKiS4_iii_param_0,
	.param .u64 .ptr .align 1 _Z19grouped_gemm_kernelILi16EEvPKfS1_PfPKiS4_iii_param_1,
	.param .u64 .ptr .align 1 _Z19grouped_gemm_kernelILi16EEvPKfS1_PfPKiS4_iii_param_2,
	.param .u64 .ptr .align 1 _Z19grouped_gemm_kernelILi16EEvPKfS1_PfPKiS4_iii_param_3,
	.param .u64 .ptr .align 1 _Z19grouped_gemm_kernelILi16EEvPKfS1_PfPKiS4_iii_param_4,
	.param .u32 _Z19grouped_gemm_kernelILi16EEvPKfS1_PfPKiS4_iii_param_5,
	.param .u32 _Z19grouped_gemm_kernelILi16EEvPKfS1_PfPKiS4_iii_param_6,
	.param .u32 _Z19grouped_gemm_kernelILi16EEvPKfS1_PfPKiS4_iii_param_7
)
{
	.reg .pred 	%p<12>;
	.reg .b32 	%r<81>;
	.reg .b32 	%f<63>;
	.reg .b64 	%rd<31>;
	// demoted variable
	.shared .align 4 .b8 _ZZ19grouped_gemm_kernelILi16EEvPKfS1_PfPKiS4_iiiE2As[1024];
	// demoted variable
	.shared .align 4 .b8 _ZZ19grouped_gemm_kernelILi16EEvPKfS1_PfPKiS4_iiiE2Bs[1024];
	ld.param.u64 	%rd8, [_Z19grouped_gemm_kernelILi16EEvPKfS1_PfPKiS4_iii_param_0];
	ld.param.u64 	%rd9, [_Z19grouped_gemm_kernelILi16EEvPKfS1_PfPKiS4_iii_param_1];
	ld.param.u64 	%rd10, [_Z19grouped_gemm_kernelILi16EEvPKfS1_PfPKiS4_iii_param_2];
	ld.param.u64 	%rd11, [_Z19grouped_gemm_kernelILi16EEvPKfS1_PfPKiS4_iii_param_3];
	ld.param.u64 	%rd12, [_Z19grouped_gemm_kernelILi16EEvPKfS1_PfPKiS4_iii_param_4];
	ld.param.u32 	%r36, [_Z19grouped_gemm_kernelILi16EEvPKfS1_PfPKiS4_iii_param_5];
	ld.param.u32 	%r37, [_Z19grouped_gemm_kernelILi16EEvPKfS1_PfPKiS4_iii_param_6];
	ld.param.u32 	%r38, [_Z19grouped_gemm_kernelILi16EEvPKfS1_PfPKiS4_iii_param_7];
	cvta.to.global.u64 	%rd1, %rd12;
	mov.u32 	%r76, %tid.x;
	mov.u32 	%r78, %tid.y;
	mov.u32 	%r74, %ctaid.x;
	setp.lt.s32 	%p1, %r38, 1;
	mov.b32 	%r75, 0;
	@%p1 bra 	$L__BB0_4;
	add.s32 	%r41, %r37, 15;
	shr.s32 	%r42, %r41, 31;
	shr.u32 	%r43, %r42, 28;
	add.s32 	%r44, %r41, %r43;
	shr.s32 	%r4, %r44, 4;
	mov.b32 	%r72, 0;
$L__BB0_2:
	mul.wide.u32 	%rd13, %r72, 4;
	add.s64 	%rd14, %rd1, %rd13;
	ld.global.nc.u32 	%r45, [%rd14];
	add.s32 	%r46, %r45, 15;
	shr.s32 	%r47, %r46, 31;
	shr.u32 	%r48, %r47, 28;
	add.s32 	%r49, %r46, %r48;
	shr.s32 	%r50, %r49, 4;
	mul.lo.s32 	%r7, %r50, %r4;
	setp.lt.s32 	%p2, %r74, %r7;
	mov.u32 	%r75, %r72;
	@%p2 bra 	$L__BB0_4;
	sub.s32 	%r74, %r74, %r7;
	add.s32 	%r72, %r72, 1;
	setp.ne.s32 	%p3, %r72, %r38;
	mov.b32 	%r75, 0;
	@%p3 bra 	$L__BB0_2;
$L__BB0_4:
	mul.wide.u32 	%rd15, %r75, 4;
	add.s64 	%rd16, %rd1, %rd15;
	ld.global.nc.u32 	%r52, [%rd16];
	cvta.to.global.u64 	%rd17, %rd11;
	add.s64 	%rd2, %rd17, %rd15;
	add.s32 	%r53, %r37, 15;
	shr.s32 	%r54, %r53, 31;
	shr.u32 	%r55, %r54, 28;
	add.s32 	%r56, %r53, %r55;
	shr.s32 	%r57, %r56, 4;
	div.s32 	%r58, %r74, %r57;
	mul.lo.s32 	%r59, %r58, %r57;
	sub.s32 	%r60, %r74, %r59;
	shl.b32 	%r61, %r58, 4;
	add.s32 	%r12, %r61, %r78;
	shl.b32 	%r13, %r60, 4;
	add.s32 	%r14, %r13, %r76;
	setp.ge.s32 	%p4, %r12, %r52;
	@%p4 bra 	$L__BB0_14;
	ld.global.nc.u32 	%r15, [%rd2];
	mul.lo.s32 	%r16, %r15, %r36;
	mul.lo.s32 	%r62, %r37, %r36;
	mul.lo.s32 	%r17, %r62, %r75;
	setp.lt.s32 	%p5, %r36, 1;
	mov.f32 	%f62, 0f00000000;
	@%p5 bra 	$L__BB0_12;
	add.s32 	%r63, %r36, 15;
	shr.u32 	%r64, %r63, 4;
	shl.b32 	%r65, %r78, 6;
	mov.u32 	%r66, _ZZ19grouped_gemm_kernelILi16EEvPKfS1_PfPKiS4_iiiE2As;
	add.s32 	%r18, %r66, %r65;
	shl.b32 	%r67, %r76, 2;
	add.s32 	%r19, %r18, %r67;
	mov.u32 	%r68, _ZZ19grouped_gemm_kernelILi16EEvPKfS1_PfPKiS4_iiiE2Bs;
	add.s32 	%r21, %r68, %r67;
	add.s32 	%r20, %r21, %r65;
	neg.s32 	%r80, %r64;
	mad.lo.s32 	%r69, %r78, %r37, %r76;
	add.s32 	%r79, %r69, %r13;
	shl.b32 	%r24, %r37, 4;
	mad.lo.s32 	%r77, %r12, %r36, %r76;
	cvta.to.global.u64 	%rd3, %rd8;
	cvta.to.global.u64 	%rd4, %rd9;
	cvt.s64.s32 	%rd5, %r17;
	cvt.s64.s32 	%rd6, %r16;
	mov.f32 	%f62, 0f00000000;
$L__BB0_7:
	cvt.s64.s32 	%rd18, %r77;
	add.s64 	%rd19, %rd6, %rd18;
	shl.b64 	%rd20, %rd19, 2;
	add.s64 	%rd7, %rd3, %rd20;
	setp.ge.s32 	%p6, %r76, %r36;
	mov.f32 	%f60, 0f00000000;
	@%p6 bra 	$L__BB0_9;
	ld.global.nc.f32 	%f60, [%rd7];
$L__BB0_9:
	setp.ge.s32 	%p7, %r14, %r37;
	st.shared.f32 	[%r19], %f60;
	setp.ge.s32 	%p8, %r78, %r36;
	mov.f32 	%f61, 0f00000000;
	or.pred  	%p9, %p8, %p7;
	@%p9 bra 	$L__BB0_11;
	cvt.s64.s32 	%rd21, %r79;
	add.s64 	%rd22, %rd21, %rd5;
	shl.b64 	%rd23, %rd22, 2;
	add.s64 	%rd24, %rd4, %rd23;
	ld.global.nc.f32 	%f61, [%rd24];
$L__BB0_11:
	st.shared.f32 	[%r20], %f61;
	bar.sync 	0;
	ld.shared.f32 	%f12, [%r18];
	ld.shared.f32 	%f13, [%r21];
	fma.rn.f32 	%f14, %f12, %f13, %f62;
	ld.shared.f32 	%f15, [%r18+4];
	ld.shared.f32 	%f16, [%r21+64];
	fma.rn.f32 	%f17, %f15, %f16, %f14;
	ld.shared.f32 	%f18, [%r18+8];
	ld.shared.f32 	%f19, [%r21+128];
	fma.rn.f32 	%f20, %f18, %f19, %f17;
	ld.shared.f32 	%f21, [%r18+12];
	ld.shared.f32 	%f22, [%r21+192];
	fma.rn.f32 	%f23, %f21, %f22, %f20;
	ld.shared.f32 	%f24, [%r18+16];
	ld.shared.f32 	%f25, [%r21+256];
	fma.rn.f32 	%f26, %f24, %f25, %f23;
	ld.shared.f32 	%f27, [%r18+20];
	ld.shared.f32 	%f28, [%r21+320];
	fma.rn.f32 	%f29, %f27, %f28, %f26;
	ld.shared.f32 	%f30, [%r18+24];
	ld.shared.f32 	%f31, [%r21+384];
	fma.rn.f32 	%f32, %f30, %f31, %f29;
	ld.shared.f32 	%f33, [%r18+28];
	ld.shared.f32 	%f34, [%r21+448];
	fma.rn.f32 	%f35, %f33, %f34, %f32;
	ld.shared.f32 	%f36, [%r18+32];
	ld.shared.f32 	%f37, [%r21+512];
	fma.rn.f32 	%f38, %f36, %f37, %f35;
	ld.shared.f32 	%f39, [%r18+36];
	ld.shared.f32 	%f40, [%r21+576];
	fma.rn.f32 	%f41, %f39, %f40, %f38;
	ld.shared.f32 	%f42, [%r18+40];
	ld.shared.f32 	%f43, [%r21+640];
	fma.rn.f32 	%f44, %f42, %f43, %f41;
	ld.shared.f32 	%f45, [%r18+44];
	ld.shared.f32 	%f46, [%r21+704];
	fma.rn.f32 	%f47, %f45, %f46, %f44;
	ld.shared.f32 	%f48, [%r18+48];
	ld.shared.f32 	%f49, [%r21+768];
	fma.rn.f32 	%f50, %f48, %f49, %f47;
	ld.shared.f32 	%f51, [%r18+52];
	ld.shared.f32 	%f52, [%r21+832];
	fma.rn.f32 	%f53, %f51, %f52, %f50;
	ld.shared.f32 	%f54, [%r18+56];
	ld.shared.f32 	%f55, [%r21+896];
	fma.rn.f32 	%f56, %f54, %f55, %f53;
	ld.shared.f32 	%f57, [%r18+60];
	ld.shared.f32 	%f58, [%r21+960];
	fma.rn.f32 	%f62, %f57, %f58, %f56;
	bar.sync 	0;
	add.s32 	%r80, %r80, 1;
	setp.ne.s32 	%p10, %r80, 0;
	add.s32 	%r79, %r79, %r24;
	add.s32 	%r78, %r78, 16;
	add.s32 	%r77, %r77, 16;
	add.s32 	%r76, %r76, 16;
	@%p10 bra 	$L__BB0_7;
$L__BB0_12:
	setp.ge.s32 	%p11, %r14, %r37;
	@%p11 bra 	$L__BB0_14;
	mad.lo.s32 	%r70, %r12, %r37, %r14;
	cvt.s64.s32 	%rd25, %r70;
	mul.lo.s32 	%r71, %r15, %r37;
	cvt.s64.s32 	%rd26, %r71;
	add.s64 	%rd27, %rd26, %rd25;
	cvta.to.global.u64 	%rd28, %rd10;
	shl.b64 	%rd29, %rd27, 2;
	add.s64 	%rd30, %rd28, %rd29;
	st.global.f32 	[%rd30], %f62;
$L__BB0_14:
	ret;

}


// ===== COMPILED SASS (sm_100) =====

	.target	sm_100

	.elftype	@"ET_EXEC"


//--------------------- .note.nv.tkinfo           --------------------------
	.section	.note.nv.tkinfo,"",@"SHT_NOTE"
	.sectionflags	@"SHF_NOTE_NV_TKINFO"
	.tkinfo
        /*0018*/ 	.word	0x00000002
        /*0030*/ 	.string	""
        /*0030*/ 	.string	"ptxas"
        /*0030*/ 	.string	"Cuda compilation tools, release 13.0, V13.0.88"
        /*0030*/ 	.string	"Build cuda_13.0.r13.0/compiler.36424714_0"
        /*0030*/ 	.string	"-arch sm_100 -m 64 "



//--------------------- .note.nv.cuinfo           --------------------------
	.section	.note.nv.cuinfo,"",@"SHT_NOTE"
	.sectionflags	@"SHF_NOTE_NV_CUINFO"
        /*0018*/ 	.short	0x0002
        /*001a*/ 	.short	0x0064
        /*001c*/ 	.short	0x0082
	.zero		2


//--------------------- .nv.info                  --------------------------
	.section	.nv.info,"",@"SHT_CUDA_INFO"
	.align	4


	//----- nvinfo : EIATTR_REGCOUNT
	.align		4
        /*0000*/ 	.byte	0x04, 0x2f
        /*0002*/ 	.short	(.L_1 - .L_0)
	.align		4
.L_0:
        /*0004*/ 	.word	index@(_Z19grouped_gemm_kernelILi16EEvPKfS1_PfPKiS4_iii)
        /*0008*/ 	.word	0x00000020


	//----- nvinfo : EIATTR_FRAME_SIZE
	.align		4
.L_1:
        /*000c*/ 	.byte	0x04, 0x11
        /*000e*/ 	.short	(.L_3 - .L_2)
	.align		4
.L_2:
        /*0010*/ 	.word	index@(_Z19grouped_gemm_kernelILi16EEvPKfS1_PfPKiS4_iii)
        /*0014*/ 	.word	0x00000000


	//----- nvinfo : EIATTR_MIN_STACK_SIZE
	.align		4
.L_3:
        /*0018*/ 	.byte	0x04, 0x12
        /*001a*/ 	.short	(.L_5 - .L_4)
	.align		4
.L_4:
        /*001c*/ 	.word	index@(_Z19grouped_gemm_kernelILi16EEvPKfS1_PfPKiS4_iii)
        /*0020*/ 	.word	0x00000000
.L_5:


//--------------------- .nv.compat                --------------------------
	.section	.nv.compat,"",@"SHT_CUDA_COMPAT_INFO"
	.align	4
        /*0000*/ 	.byte	0x02, 0x09, 0x00, 0x00, 0x02, 0x02, 0x01, 0x00, 0x02, 0x05, 0x05, 0x00, 0x03, 0x07, 0x01, 0x01
        /*0010*/ 	.byte	0x02, 0x03, 0x00, 0x00, 0x02, 0x06, 0x01, 0x00, 0x04, 0x0b, 0x08, 0x00, 0x09, 0x00, 0x00, 0x00
        /*0020*/ 	.byte	0x00, 0x00, 0x00, 0x00


//--------------------- .nv.info._Z19grouped_gemm_kernelILi16EEvPKfS1_PfPKiS4_iii --------------------------
	.section	.nv.info._Z19grouped_gemm_kernelILi16EEvPKfS1_PfPKiS4_iii,"",@"SHT_CUDA_INFO"
	.sectionflags	@""
	.align	4


	//----- nvinfo : EIATTR_CUDA_API_VERSION
	.align		4
        /*0000*/ 	.byte	0x04, 0x37
        /*0002*/ 	.short	(.L_7 - .L_6)
.L_6:
        /*0004*/ 	.word	0x00000082


	//----- nvinfo : EIATTR_KPARAM_INFO
	.align		4
.L_7:
        /*0008*/ 	.byte	0x04, 0x17
        /*000a*/ 	.short	(.L_9 - .L_8)
.L_8:
        /*000c*/ 	.word	0x00000000
        /*0010*/ 	.short	0x0007
        /*0012*/ 	.short	0x0030
        /*0014*/ 	.byte	0x00, 0xf0, 0x11, 0x00


	//----- nvinfo : EIATTR_KPARAM_INFO
	.align		4
.L_9:
        /*0018*/ 	.byte	0x04, 0x17
        /*001a*/ 	.short	(.L_11 - .L_10)
.L_10:
        /*001c*/ 	.word	0x00000000
        /*0020*/ 	.short	0x0006
        /*0022*/ 	.short	0x002c
        /*0024*/ 	.byte	0x00, 0xf0, 0x11, 0x00


	//----- nvinfo : EIATTR_KPARAM_INFO
	.align		4
.L_11:
        /*0028*/ 	.byte	0x04, 0x17
        /*002a*/ 	.short	(.L_13 - .L_12)
.L_12:
        /*002c*/ 	.word	0x00000000
        /*0030*/ 	.short	0x0005
        /*0032*/ 	.short	0x0028
        /*0034*/ 	.byte	0x00, 0xf0, 0x11, 0x00


	//----- nvinfo : EIATTR_KPARAM_INFO
	.align		4
.L_13:
        /*0038*/ 	.byte	0x04, 0x17
        /*003a*/ 	.short	(.L_15 - .L_14)
.L_14:
        /*003c*/ 	.word	0x00000000
        /*0040*/ 	.short	0x0004
        /*0042*/ 	.short	0x0020
        /*0044*/ 	.byte	0x00, 0xf5, 0x21, 0x00


	//----- nvinfo : EIATTR_KPARAM_INFO
	.align		4
.L_15:
        /*0048*/ 	.byte	0x04, 0x17
        /*004a*/ 	.short	(.L_17 - .L_16)
.L_16:
        /*004c*/ 	.word	0x00000000
        /*0050*/ 	.short	0x0003
        /*0052*/ 	.short	0x0018
        /*0054*/ 	.byte	0x00, 0xf5, 0x21, 0x00


	//----- nvinfo : EIATTR_KPARAM_INFO
	.align		4
.L_17:
        /*0058*/ 	.byte	0x04, 0x17
        /*005a*/ 	.short	(.L_19 - .L_18)
.L_18:
        /*005c*/ 	.word	0x00000000
        /*0060*/ 	.short	0x0002
        /*0062*/ 	.short	0x0010
        /*0064*/ 	.byte	0x00, 0xf5, 0x21, 0x00


	//----- nvinfo : EIATTR_KPARAM_INFO
	.align		4
.L_19:
        /*0068*/ 	.byte	0x04, 0x17
        /*006a*/ 	.short	(.L_21 - .L_20)
.L_20:
        /*006c*/ 	.word	0x00000000
        /*0070*/ 	.short	0x0001
        /*0072*/ 	.short	0x0008
        /*0074*/ 	.byte	0x00, 0xf5, 0x21, 0x00


	//----- nvinfo : EIATTR_KPARAM_INFO
	.align		4
.L_21:
        /*0078*/ 	.byte	0x04, 0x17
        /*007a*/ 	.short	(.L_23 - .L_22)
.L_22:
        /*007c*/ 	.word	0x00000000
        /*0080*/ 	.short	0x0000
        /*0082*/ 	.short	0x0000
        /*0084*/ 	.byte	0x00, 0xf5, 0x21, 0x00


	//----- nvinfo : EIATTR_SPARSE_MMA_MASK
	.align		4
.L_23:
        /*0088*/ 	.byte	0x03, 0x50
        /*008a*/ 	.short	0x0000


	//----- nvinfo : EIATTR_MAXREG_COUNT
	.align		4
        /*008c*/ 	.byte	0x03, 0x1b
        /*008e*/ 	.short	0x00ff


	//----- nvinfo : EIATTR_NUM_BARRIERS
	.align		4
        /*0090*/ 	.byte	0x02, 0x4c
        /*0092*/ 	.byte	0x01
	.zero		1


	//----- nvinfo : EIATTR_MERCURY_ISA_VERSION
	.align		4
        /*0094*/ 	.byte	0x03, 0x5f
        /*0096*/ 	.short	0x0101


	//----- nvinfo : EIATTR_VRC_CTA_INIT_COUNT
	.align		4
        /*0098*/ 	.byte	0x02, 0x4a
	.zero		1
	.zero		1


	//----- nvinfo : EIATTR_EXIT_INSTR_OFFSETS
	.align		4
        /*009c*/ 	.byte	0x04, 0x1c
        /*009e*/ 	.short	(.L_25 - .L_24)


	//   ....[0]....
.L_24:
        /*00a0*/ 	.word	0x00000440


	//   ....[1]....
        /*00a4*/ 	.word	0x00000a70


	//   ....[2]....
        /*00a8*/ 	.word	0x00000b10


	//----- nvinfo : EIATTR_CBANK_PARAM_SIZE
	.align		4
.L_25:
        /*00ac*/ 	.byte	0x03, 0x19
        /*00ae*/ 	.short	0x0034


	//----- nvinfo : EIATTR_PARAM_CBANK
	.align		4
        /*00b0*/ 	.byte	0x04, 0x0a
        /*00b2*/ 	.short	(.L_27 - .L_26)
	.align		4
.L_26:
        /*00b4*/ 	.word	index@(.nv.constant0._Z19grouped_gemm_kernelILi16EEvPKfS1_PfPKiS4_iii)
        /*00b8*/ 	.short	0x0380
        /*00ba*/ 	.short	0x0034


	//----- nvinfo : EIATTR_SW_WAR
	.align		4
.L_27:
        /*00bc*/ 	.byte	0x04, 0x36
        /*00be*/ 	.short	(.L_29 - .L_28)
.L_28:
        /*00c0*/ 	.word	0x00000008
.L_29:


//--------------------- .nv.callgraph             --------------------------
	.section	.nv.callgraph,"",@"SHT_CUDA_CALLGRAPH"
	.align	4
	.sectionentsize	8
	.align		4
        /*0000*/ 	.word	0x00000000
	.align		4
        /*0004*/ 	.word	0xffffffff
	.align		4
        /*0008*/ 	.word	0x00000000
	.align		4
        /*000c*/ 	.word	0xfffffffe
	.align		4
        /*0010*/ 	.word	0x00000000
	.align		4
        /*0014*/ 	.word	0xfffffffd
	.align		4
        /*0018*/ 	.word	0x00000000
	.align		4
        /*001c*/ 	.word	0xfffffffc


//--------------------- .text._Z19grouped_gemm_kernelILi16EEvPKfS1_PfPKiS4_iii --------------------------
	.section	.text._Z19grouped_gemm_kernelILi16EEvPKfS1_PfPKiS4_iii,"ax",@progbits
	.align	128
        .global         _Z19grouped_gemm_kernelILi16EEvPKfS1_PfPKiS4_iii
        .type           _Z19grouped_gemm_kernelILi16EEvPKfS1_PfPKiS4_iii,@function
        .size           _Z19grouped_gemm_kernelILi16EEvPKfS1_PfPKiS4_iii,(.L_x_5 - _Z19grouped_gemm_kernelILi16EEvPKfS1_PfPKiS4_iii)
        .other          _Z19grouped_gemm_kernelILi16EEvPKfS1_PfPKiS4_iii,@"STO_CUDA_ENTRY STV_DEFAULT"
_Z19grouped_gemm_kernelILi16EEvPKfS1_PfPKiS4_iii:
.text._Z19grouped_gemm_kernelILi16EEvPKfS1_PfPKiS4_iii:
[----:B------:R-:W-:Y:S01]  /*0000*/  LDC R1, c[0x0][0x37c] ;  /* 0x0000df00ff017b82 */ /* 0x000fe20000000800 */
[----:B------:R-:W0:Y:S07]  /*0010*/  LDCU UR5, c[0x0][0x3b0] ;  /* 0x00007600ff0577ac */ /* 0x000e2e0008000800 */
[----:B------:R-:W1:Y:S01]  /*0020*/  S2UR UR4, SR_CTAID.X ;  /* 0x00000000000479c3 */ /* 0x000e620000002500 */
[----:B------:R-:W2:Y:S01]  /*0030*/  S2R R25, SR_TID.X ;  /* 0x0000000000197919 */ /* 0x000ea20000002100 */
[----:B------:R-:W-:Y:S01]  /*0040*/  IMAD.MOV.U32 R4, RZ, RZ, RZ ;  /* 0x000000ffff047224 */ /* 0x000fe200078e00ff */
[----:B------:R-:W3:Y:S01]  /*0050*/  LDCU.64 UR8, c[0x0][0x358] ;  /* 0x00006b00ff0877ac */ /* 0x000ee20008000a00 */
[----:B------:R-:W4:Y:S01]  /*0060*/  S2R R22, SR_TID.Y ;  /* 0x0000000000167919 */ /* 0x000f220000002200 */
[----:B0-----:R-:W-:Y:S01]  /*0070*/  UISETP.GE.AND UP0, UPT, UR5, 0x1, UPT ;  /* 0x000000010500788c */ /* 0x001fe2000bf06270 */
[----:B-1----:R-:W-:-:S08]  /*0080*/  IMAD.U32 R0, RZ, RZ, UR4 ;  /* 0x00000004ff007e24 */ /* 0x002fd0000f8e00ff */
[----:B---3--:R-:W-:Y:S05]  /*0090*/  BRA.U !UP0, `(.L_x_0) ;  /* 0x0000000108587547 */ /* 0x008fea000b800000 */
[----:B------:R-:W0:Y:S01]  /*00a0*/  LDC R4, c[0x0][0x3ac] ;  /* 0x0000eb00ff047b82 */ /* 0x000e220000000800 */
[----:B------:R-:W1:Y:S07]  /*00b0*/  LDCU UR4, c[0x0][0x3b0] ;  /* 0x00007600ff0477ac */ /* 0x000e6e0008000800 */
[----:B------:R-:W3:Y:S01]  /*00c0*/  LDC.64 R2, c[0x0][0x3a0] ;  /* 0x0000e800ff027b82 */ /* 0x000ee20000000a00 */
[----:B0-----:R-:W-:-:S04]  /*00d0*/  IADD3 R4, PT, PT, R4, 0xf, RZ ;  /* 0x0000000f04047810 */ /* 0x001fc80007ffe0ff */
[----:B------:R-:W-:-:S04]  /*00e0*/  SHF.R.S32.HI R5, RZ, 0x1f, R4 ;  /* 0x0000001fff057819 */ /* 0x000fc80000011404 */
[----:B------:R-:W-:Y:S01]  /*00f0*/  LEA.HI R5, R5, R4, RZ, 0x4 ;  /* 0x0000000405057211 */ /* 0x000fe200078f20ff */
[----:B------:R-:W-:-:S03]  /*0100*/  IMAD.MOV.U32 R4, RZ, RZ, RZ ;  /* 0x000000ffff047224 */ /* 0x000fc600078e00ff */
[----:B-1-3--:R-:W-:-:S07]  /*0110*/  SHF.R.S32.HI R5, RZ, 0x4, R5 ;  /* 0x00000004ff057819 */ /* 0x00afce0000011405 */
.L_x_1:
[----:B------:R-:W-:-:S06]  /*0120*/  IMAD.WIDE.U32 R6, R4, 0x4, R2 ;  /* 0x0000000404067825 */ /* 0x000fcc00078e0002 */
[----:B------:R-:W3:Y:S02]  /*0130*/  LDG.E.CONSTANT R6, desc[UR8][R6.64] ;  /* 0x0000000806067981 */ /* 0x000ee4000c1e9900 */
[----:B---3--:R-:W-:-:S05]  /*0140*/  VIADD R8, R6, 0xf ;  /* 0x0000000f06087836 */ /* 0x008fca0000000000 */
[----:B------:R-:W-:-:S04]  /*0150*/  SHF.R.S32.HI R9, RZ, 0x1f, R8 ;  /* 0x0000001fff097819 */ /* 0x000fc80000011408 */
[----:B------:R-:W-:-:S04]  /*0160*/  LEA.HI R9, R9, R8, RZ, 0x4 ;  /* 0x0000000809097211 */ /* 0x000fc800078f20ff */
[----:B------:R-:W-:-:S05]  /*0170*/  SHF.R.S32.HI R8, RZ, 0x4, R9 ;  /* 0x00000004ff087819 */ /* 0x000fca0000011409 */
[----:B------:R-:W-:-:S05]  /*0180*/  IMAD R9, R5, R8, RZ ;  /* 0x0000000805097224 */ /* 0x000fca00078e02ff */
[----:B------:R-:W-:-:S13]  /*0190*/  ISETP.GE.AND P0, PT, R0, R9, PT ;  /* 0x000000090000720c */ /* 0x000fda0003f06270 */
[----:B------:R-:W-:Y:S05]  /*01a0*/  @!P0 BRA `(.L_x_0) ;  /* 0x0000000000148947 */ /* 0x000fea0003800000 */
[----:B------:R-:W-:Y:S01]  /*01b0*/  IADD3 R4, PT, PT, R4, 0x1, RZ ;  /* 0x0000000104047810 */ /* 0x000fe20007ffe0ff */
[----:B------:R-:W-:-:S03]  /*01c0*/  IMAD.IADD R0, R0, 0x1, -R9 ;  /* 0x0000000100007824 */ /* 0x000fc600078e0a09 */
[----:B------:R-:W-:-:S13]  /*01d0*/  ISETP.NE.AND P0, PT, R4, UR4, PT ;  /* 0x0000000404007c0c */ /* 0x000fda000bf05270 */
[----:B------:R-:W-:Y:S05]  /*01e0*/  @P0 BRA `(.L_x_1) ;  /* 0xfffffffc00cc0947 */ /* 0x000fea000383ffff */
[----:B------:R-:W-:-:S07]  /*01f0*/  IMAD.MOV.U32 R4, RZ, RZ, RZ ;  /* 0x000000ffff047224 */ /* 0x000fce00078e00ff */
.L_x_0:
[----:B------:R-:W0:Y:S01]  /*0200*/  LDC.64 R8, c[0x0][0x3a0] ;  /* 0x0000e800ff087b82 */ /* 0x000e220000000a00 */
[----:B------:R-:W1:Y:S01]  /*0210*/  LDCU UR5, c[0x0][0x3ac] ;  /* 0x00007580ff0577ac */ /* 0x000e620008000800 */
[----:B0-----:R-:W-:-:S05]  /*0220*/  IMAD.WIDE.U32 R8, R4, 0x4, R8 ;  /* 0x0000000404087825 */ /* 0x001fca00078e0008 */
[----:B------:R0:W3:Y:S01]  /*0230*/  LDG.E.CONSTANT R6, desc[UR8][R8.64] ;  /* 0x0000000808067981 */ /* 0x0000e2000c1e9900 */
[----:B-1----:R-:W-:Y:S02]  /*0240*/  MOV R2, UR5 ;  /* 0x0000000500027c02 */ /* 0x002fe40008000f00 */
[----:B------:R-:W-:-:S03]  /*0250*/  IABS R12, R0 ;  /* 0x00000000000c7213 */ /* 0x000fc60000000000 */
[----:B------:R-:W-:-:S05]  /*0260*/  VIADD R3, R2, 0xf ;  /* 0x0000000f02037836 */ /* 0x000fca0000000000 */
[----:B------:R-:W-:-:S04]  /*0270*/  SHF.R.S32.HI R10, RZ, 0x1f, R3 ;  /* 0x0000001fff0a7819 */ /* 0x000fc80000011403 */
[----:B------:R-:W-:-:S04]  /*0280*/  LEA.HI R7, R10, R3, RZ, 0x4 ;  /* 0x000000030a077211 */ /* 0x000fc800078f20ff */
[----:B------:R-:W-:-:S04]  /*0290*/  SHF.R.S32.HI R7, RZ, 0x4, R7 ;  /* 0x00000004ff077819 */ /* 0x000fc80000011407 */
[-C--:B------:R-:W-:Y:S02]  /*02a0*/  IABS R10, R7.reuse ;  /* 0x00000007000a7213 */ /* 0x080fe40000000000 */
[----:B------:R-:W-:Y:S02]  /*02b0*/  IABS R11, R7 ;  /* 0x00000007000b7213 */ /* 0x000fe40000000000 */
[----:B------:R-:W1:Y:S08]  /*02c0*/  I2F.RP R3, R10 ;  /* 0x0000000a00037306 */ /* 0x000e700000209400 */
[----:B-1----:R-:W0:Y:S02]  /*02d0*/  MUFU.RCP R3, R3 ;  /* 0x0000000300037308 */ /* 0x002e240000001000 */
[----:B0-----:R-:W-:-:S02]  /*02e0*/  VIADD R8, R3, 0xffffffe ;  /* 0x0ffffffe03087836 */ /* 0x001fc40000000000 */
[----:B------:R-:W-:-:S04]  /*02f0*/  IMAD.MOV R3, RZ, RZ, -R11 ;  /* 0x000000ffff037224 */ /* 0x000fc800078e0a0b */
[----:B------:R0:W1:Y:S02]  /*0300*/  F2I.FTZ.U32.TRUNC.NTZ R9, R8 ;  /* 0x0000000800097305 */ /* 0x000064000021f000 */
[----:B0-----:R-:W-:Y:S01]  /*0310*/  IMAD.MOV.U32 R8, RZ, RZ, RZ ;  /* 0x000000ffff087224 */ /* 0x001fe200078e00ff */
[----:B-1----:R-:W-:-:S05]  /*0320*/  IADD3 R5, PT, PT, RZ, -R9, RZ ;  /* 0x80000009ff057210 */ /* 0x002fca0007ffe0ff */
[----:B------:R-:W-:-:S04]  /*0330*/  IMAD R5, R5, R10, RZ ;  /* 0x0000000a05057224 */ /* 0x000fc800078e02ff */
[----:B------:R-:W-:-:S06]  /*0340*/  IMAD.HI.U32 R9, R9, R5, R8 ;  /* 0x0000000509097227 */ /* 0x000fcc00078e0008 */
[----:B------:R-:W-:-:S04]  /*0350*/  IMAD.HI.U32 R9, R9, R12, RZ ;  /* 0x0000000c09097227 */ /* 0x000fc800078e00ff */
[----:B------:R-:W-:-:S05]  /*0360*/  IMAD R3, R9, R3, R12 ;  /* 0x0000000309037224 */ /* 0x000fca00078e020c */
[----:B------:R-:W-:-:S13]  /*0370*/  ISETP.GT.U32.AND P1, PT, R10, R3, PT ;  /* 0x000000030a00720c */ /* 0x000fda0003f24070 */
[-C--:B------:R-:W-:Y:S01]  /*0380*/  @!P1 IADD3 R3, PT, PT, R3, -R10.reuse, RZ ;  /* 0x8000000a03039210 */ /* 0x080fe20007ffe0ff */
[----:B------:R-:W-:Y:S01]  /*0390*/  @!P1 VIADD R9, R9, 0x1 ;  /* 0x0000000109099836 */ /* 0x000fe20000000000 */
[----:B------:R-:W-:Y:S02]  /*03a0*/  ISETP.NE.AND P1, PT, R7, RZ, PT ;  /* 0x000000ff0700720c */ /* 0x000fe40003f25270 */
[----:B------:R-:W-:Y:S02]  /*03b0*/  ISETP.GE.U32.AND P0, PT, R3, R10, PT ;  /* 0x0000000a0300720c */ /* 0x000fe40003f06070 */
[----:B------:R-:W-:-:S04]  /*03c0*/  LOP3.LUT R3, R0, R7, RZ, 0x3c, !PT ;  /* 0x0000000700037212 */ /* 0x000fc800078e3cff */
[----:B------:R-:W-:-:S07]  /*03d0*/  ISETP.GE.AND P2, PT, R3, RZ, PT ;  /* 0x000000ff0300720c */ /* 0x000fce0003f46270 */
[----:B------:R-:W-:-:S05]  /*03e0*/  @P0 VIADD R9, R9, 0x1 ;  /* 0x0000000109090836 */ /* 0x000fca0000000000 */
[----:B------:R-:W-:-:S05]  /*03f0*/  MOV R11, R9 ;  /* 0x00000009000b7202 */ /* 0x000fca0000000f00 */
[----:B------:R-:W-:Y:S01]  /*0400*/  @!P2 IMAD.MOV R11, RZ, RZ, -R11 ;  /* 0x000000ffff0ba224 */ /* 0x000fe200078e0a0b */
[----:B------:R-:W-:-:S05]  /*0410*/  @!P1 LOP3.LUT R11, RZ, R7, RZ, 0x33, !PT ;  /* 0x00000007ff0b9212 */ /* 0x000fca00078e33ff */
[----:B----4-:R-:W-:-:S05]  /*0420*/  IMAD R3, R11, 0x10, R22 ;  /* 0x000000100b037824 */ /* 0x010fca00078e0216 */
[----:B---3--:R-:W-:-:S13]  /*0430*/  ISETP.GE.AND P0, PT, R3, R6, PT ;  /* 0x000000060300720c */ /* 0x008fda0003f06270 */
[----:B------:R-:W-:Y:S05]  /*0440*/  @P0 EXIT ;  /* 0x000000000000094d */ /* 0x000fea0003800000 */
[----:B------:R-:W0:Y:S01]  /*0450*/  LDC.64 R8, c[0x0][0x398] ;  /* 0x0000e600ff087b82 */ /* 0x000e220000000a00 */
[----:B------:R-:W1:Y:S01]  /*0460*/  LDCU UR10, c[0x0][0x3a8] ;  /* 0x00007500ff0a77ac */ /* 0x000e620008000800 */
[----:B0-----:R-:W-:-:S05]  /*0470*/  IMAD.WIDE.U32 R8, R4, 0x4, R8 ;  /* 0x0000000404087825 */ /* 0x001fca00078e0008 */
[----:B------:R0:W5:Y:S01]  /*0480*/  LDG.E.CONSTANT R5, desc[UR8][R8.64] ;  /* 0x0000000808057981 */ /* 0x000162000c1e9900 */
[----:B------:R-:W-:Y:S01]  /*0490*/  IADD3 R11, PT, PT, -R11, RZ, RZ ;  /* 0x000000ff0b0b7210 */ /* 0x000fe20007ffe1ff */
[----:B-1----:R-:W-:Y:S01]  /*04a0*/  UISETP.GE.AND UP0, UPT, UR10, 0x1, UPT ;  /* 0x000000010a00788c */ /* 0x002fe2000bf06270 */
[----:B------:R-:W-:-:S03]  /*04b0*/  HFMA2 R27, -RZ, RZ, 0, 0 ;  /* 0x00000000ff1b7431 */ /* 0x000fc600000001ff */
[----:B------:R-:W-:Y:S02]  /*04c0*/  IMAD R11, R7, R11, R0 ;  /* 0x0000000b070b7224 */ /* 0x000fe400078e0200 */
[----:B------:R-:W-:-:S04]  /*04d0*/  IMAD R7, R2, UR10, RZ ;  /* 0x0000000a02077c24 */ /* 0x000fc8000f8e02ff */
[----:B------:R-:W-:Y:S02]  /*04e0*/  IMAD R4, R7, R4, RZ ;  /* 0x0000000407047224 */ /* 0x000fe400078e02ff */
[----:B--2---:R-:W-:Y:S01]  /*04f0*/  IMAD R7, R11, 0x10, R25 ;  /* 0x000000100b077824 */ /* 0x004fe200078e0219 */
[----:B0-----:R-:W-:Y:S06]  /*0500*/  BRA.U !UP0, `(.L_x_2) ;  /* 0x0000000508547547 */ /* 0x001fec000b800000 */
[----:B------:R-:W0:Y:S01]  /*0510*/  S2UR UR7, SR_CgaCtaId ;  /* 0x00000000000779c3 */ /* 0x000e220000008800 */
[----:B------:R-:W-:Y:S01]  /*0520*/  UMOV UR5, 0x400 ;  /* 0x0000040000057882 */ /* 0x000fe20000000000 */
[----:B------:R-:W-:Y:S02]  /*0530*/  UIADD3 UR4, UPT, UPT, UR10, 0xf, URZ ;  /* 0x0000000f0a047890 */ /* 0x000fe4000fffe0ff */
[----:B-----5:R-:W-:Y:S01]  /*0540*/  IMAD R17, R5, UR10, RZ ;  /* 0x0000000a05117c24 */ /* 0x020fe2000f8e02ff */
[----:B------:R-:W-:Y:S01]  /*0550*/  UIADD3 UR6, UPT, UPT, UR5, 0x400, URZ ;  /* 0x0000040005067890 */ /* 0x000fe2000fffe0ff */
[--C-:B------:R-:W-:Y:S01]  /*0560*/  IMAD R2, R22, R2, R25.reuse ;  /* 0x0000000216027224 */ /* 0x100fe200078e0219 */
[----:B------:R-:W-:Y:S01]  /*0570*/  USHF.R.U32.HI UR4, URZ, 0x4, UR4 ;  /* 0x00000004ff047899 */ /* 0x000fe20008011604 */
[----:B------:R-:W-:Y:S01]  /*0580*/  IMAD R0, R3, UR10, R25 ;  /* 0x0000000a03007c24 */ /* 0x000fe2000f8e0219 */
[----:B------:R-:W-:Y:S01]  /*0590*/  SHF.R.S32.HI R16, RZ, 0x1f, R4 ;  /* 0x0000001fff107819 */ /* 0x000fe20000011404 */
[----:B------:R-:W-:Y:S01]  /*05a0*/  IMAD R23, R11, 0x10, R2 ;  /* 0x000000100b177824 */ /* 0x000fe200078e0202 */
[----:B------:R-:W-:Y:S01]  /*05b0*/  MOV R27, RZ ;  /* 0x000000ff001b7202 */ /* 0x000fe20000000f00 */
[----:B------:R-:W1:Y:S01]  /*05c0*/  LDCU UR11, c[0x0][0x3a8] ;  /* 0x00007500ff0b77ac */ /* 0x000e620008000800 */
[----:B------:R-:W-:Y:S01]  /*05d0*/  SHF.R.S32.HI R21, RZ, 0x1f, R17 ;  /* 0x0000001fff157819 */ /* 0x000fe20000011411 */
[----:B------:R-:W2:Y:S01]  /*05e0*/  LDCU.64 UR12, c[0x0][0x380] ;  /* 0x00007000ff0c77ac */ /* 0x000ea20008000a00 */
[----:B------:R-:W-:-:S02]  /*05f0*/  UIADD3 UR4, UPT, UPT, -UR4, URZ, URZ ;  /* 0x000000ff04047290 */ /* 0x000fc4000fffe1ff */
[----:B0-----:R-:W-:Y:S02]  /*0600*/  ULEA UR5, UR7, UR5, 0x18 ;  /* 0x0000000507057291 */ /* 0x001fe4000f8ec0ff */
[----:B------:R-:W-:-:S04]  /*0610*/  ULEA UR6, UR7, UR6, 0x18 ;  /* 0x0000000607067291 */ /* 0x000fc8000f8ec0ff */
[----:B------:R-:W-:Y:S02]  /*0620*/  LEA R18, R22, UR5, 0x6 ;  /* 0x0000000516127c11 */ /* 0x000fe4000f8e30ff */
[----:B------:R-:W-:-:S03]  /*0630*/  LEA R19, R25, UR6, 0x2 ;  /* 0x0000000619137c11 */ /* 0x000fc6000f8e10ff */
[----:B------:R-:W-:Y:S01]  /*0640*/  IMAD R20, R25, 0x4, R18 ;  /* 0x0000000419147824 */ /* 0x000fe200078e0212 */
[----:B-12---:R-:W-:-:S07]  /*0650*/  LEA R6, R22, R19, 0x6 ;  /* 0x0000001316067211 */ /* 0x006fce00078e30ff */
.L_x_3:
[----:B------:R-:W0:Y:S01]  /*0660*/  LDC R2, c[0x0][0x3ac] ;  /* 0x0000eb00ff027b82 */ /* 0x000e220000000800 */
[----:B------:R-:W-:Y:S01]  /*0670*/  IADD3 R11, P3, PT, R17, R0, RZ ;  /* 0x00000000110b7210 */ /* 0x000fe20007f7e0ff */
[----:B------:R-:W-:Y:S01]  /*0680*/  IMAD.MOV.U32 R29, RZ, RZ, RZ ;  /* 0x000000ffff1d7224 */ /* 0x000fe200078e00ff */
[----:B------:R-:W-:Y:S02]  /*0690*/  ISETP.GE.AND P1, PT, R25, UR11, PT ;  /* 0x0000000b19007c0c */ /* 0x000fe4000bf26270 */
[----:B------:R-:W-:Y:S02]  /*06a0*/  LEA.HI.X.SX32 R14, R0, R21, 0x1, P3 ;  /* 0x00000015000e7211 */ /* 0x000fe400018f0eff */
[C---:B------:R-:W-:Y:S02]  /*06b0*/  LEA R10, P3, R11.reuse, UR12, 0x2 ;  /* 0x0000000c0b0a7c11 */ /* 0x040fe4000f8610ff */
[----:B------:R-:W-:Y:S02]  /*06c0*/  MOV R26, RZ ;  /* 0x000000ff001a7202 */ /* 0x000fe40000000f00 */
[----:B------:R-:W-:-:S05]  /*06d0*/  LEA.HI.X R11, R11, UR13, R14, 0x2, P3 ;  /* 0x0000000d0b0b7c11 */ /* 0x000fca00098f140e */
[----:B------:R-:W2:Y:S01]  /*06e0*/  @!P1 LDG.E.CONSTANT R29, desc[UR8][R10.64] ;  /* 0x000000080a1d9981 */ /* 0x000ea2000c1e9900 */
[----:B0-----:R-:W-:-:S04]  /*06f0*/  ISETP.GE.AND P0, PT, R7, R2, PT ;  /* 0x000000020700720c */ /* 0x001fc80003f06270 */
[----:B------:R-:W-:-:S13]  /*0700*/  ISETP.GE.OR P0, PT, R22, UR11, P0 ;  /* 0x0000000b16007c0c */ /* 0x000fda0008706670 */
[----:B------:R-:W0:Y:S01]  /*0710*/  @!P0 LDC.64 R8, c[0x0][0x388] ;  /* 0x0000e200ff088b82 */ /* 0x000e220000000a00 */
[----:B------:R-:W-:-:S04]  /*0720*/  @!P0 IADD3 R12, P2, PT, R4, R23, RZ ;  /* 0x00000017040c8210 */ /* 0x000fc80007f5e0ff */
[----:B------:R-:W-:Y:S02]  /*0730*/  @!P0 LEA.HI.X.SX32 R13, R23, R16, 0x1, P2 ;  /* 0x00000010170d8211 */ /* 0x000fe400010f0eff */
[----:B0-----:R-:W-:-:S04]  /*0740*/  @!P0 LEA R8, P2, R12, R8, 0x2 ;  /* 0x000000080c088211 */ /* 0x001fc800078410ff */
[----:B------:R-:W-:-:S05]  /*0750*/  @!P0 LEA.HI.X R9, R12, R9, R13, 0x2, P2 ;  /* 0x000000090c098211 */ /* 0x000fca00010f140d */
[----:B------:R-:W3:Y:S01]  /*0760*/  @!P0 LDG.E.CONSTANT R26, desc[UR8][R8.64] ;  /* 0x00000008081a8981 */ /* 0x000ee2000c1e9900 */
[----:B------:R-:W-:-:S04]  /*0770*/  UIADD3 UR4, UPT, UPT, UR4, 0x1, URZ ;  /* 0x0000000104047890 */ /* 0x000fc8000fffe0ff */
[----:B------:R-:W-:Y:S01]  /*0780*/  UISETP.NE.AND UP0, UPT, UR4, URZ, UPT ;  /* 0x000000ff0400728c */ /* 0x000fe2000bf05270 */
[----:B------:R-:W-:Y:S01]  /*0790*/  VIADD R25, R25, 0x10 ;  /* 0x0000001019197836 */ /* 0x000fe20000000000 */
[----:B------:R-:W-:Y:S01]  /*07a0*/  IADD3 R0, PT, PT, R0, 0x10, RZ ;  /* 0x0000001000007810 */ /* 0x000fe20007ffe0ff */
[----:B------:R-:W-:Y:S01]  /*07b0*/  VIADD R22, R22, 0x10 ;  /* 0x0000001016167836 */ /* 0x000fe20000000000 */
[----:B------:R-:W-:Y:S01]  /*07c0*/  LEA R23, R2, R23, 0x4 ;  /* 0x0000001702177211 */ /* 0x000fe200078e20ff */
[----:B--2---:R-:W-:Y:S04]  /*07d0*/  STS [R20], R29 ;  /* 0x0000001d14007388 */ /* 0x004fe80000000800 */
[----:B---3--:R-:W-:Y:S01]  /*07e0*/  STS [R6], R26 ;  /* 0x0000001a06007388 */ /* 0x008fe20000000800 */
[----:B------:R-:W-:Y:S06]  /*07f0*/  BAR.SYNC.DEFER_BLOCKING 0x0 ;  /* 0x0000000000007b1d */ /* 0x000fec0000010000 */
[----:B------:R-:W-:Y:S04]  /*0800*/  LDS R28, [R19] ;  /* 0x00000000131c7984 */ /* 0x000fe80000000800 */
[----:B------:R-:W0:Y:S04]  /*0810*/  LDS.128 R12, [R18] ;  /* 0x00000000120c7984 */ /* 0x000e280000000c00 */
[----:B------:R-:W1:Y:S04]  /*0820*/  LDS R9, [R19+0x40] ;  /* 0x0000400013097984 */ /* 0x000e680000000800 */
[----:B------:R-:W2:Y:S04]  /*0830*/  LDS R8, [R19+0x80] ;  /* 0x0000800013087984 */ /* 0x000ea80000000800 */
[----:B------:R-:W3:Y:S01]  /*0840*/  LDS R24, [R19+0xc0] ;  /* 0x0000c00013187984 */ /* 0x000ee20000000800 */
[----:B0-----:R-:W-:-:S03]  /*0850*/  FFMA R12, R12, R28, R27 ;  /* 0x0000001c0c0c7223 */ /* 0x001fc6000000001b */
[----:B------:R-:W-:Y:S01]  /*0860*/  LDS R27, [R19+0x180] ;  /* 0x00018000131b7984 */ /* 0x000fe20000000800 */
[----:B-1----:R-:W-:-:S03]  /*0870*/  FFMA R11, R9, R13, R12 ;  /* 0x0000000d090b7223 */ /* 0x002fc6000000000c */
[----:B------:R-:W-:Y:S01]  /*0880*/  LDS R13, [R19+0x100] ;  /* 0x00010000130d7984 */ /* 0x000fe20000000800 */
[----:B--2---:R-:W-:-:S03]  /*0890*/  FFMA R29, R8, R14, R11 ;  /* 0x0000000e081d7223 */ /* 0x004fc6000000000b */
[----:B------:R-:W0:Y:S04]  /*08a0*/  LDS.128 R8, [R18+0x10] ;  /* 0x0000100012087984 */ /* 0x000e280000000c00 */
[----:B------:R-:W1:Y:S01]  /*08b0*/  LDS R12, [R19+0x140] ;  /* 0x00014000130c7984 */ /* 0x000e620000000800 */
[----:B---3--:R-:W-:-:S03]  /*08c0*/  FFMA R15, R24, R15, R29 ;  /* 0x0000000f180f7223 */ /* 0x008fc6000000001d */
[----:B------:R-:W2:Y:S04]  /*08d0*/  LDS R24, [R19+0x1c0] ;  /* 0x0001c00013187984 */ /* 0x000ea80000000800 */
[----:B------:R-:W-:Y:S01]  /*08e0*/  LDS R29, [R19+0x240] ;  /* 0x00024000131d7984 */ /* 0x000fe20000000800 */
[----:B0-----:R-:W-:-:S04]  /*08f0*/  FFMA R8, R8, R13, R15 ;  /* 0x0000000d08087223 */ /* 0x001fc8000000000f */
[----:B-1----:R-:W-:Y:S02]  /*0900*/  FFMA R8, R12, R9, R8 ;  /* 0x000000090c087223 */ /* 0x002fe40000000008 */
[----:B------:R-:W-:Y:S04]  /*0910*/  LDS R9, [R19+0x200] ;  /* 0x0002000013097984 */ /* 0x000fe80000000800 */
[----:B------:R-:W0:Y:S01]  /*0920*/  LDS.128 R12, [R18+0x20] ;  /* 0x00002000120c7984 */ /* 0x000e220000000c00 */
[----:B------:R-:W-:-:S04]  /*0930*/  FFMA R27, R27, R10, R8 ;  /* 0x0000000a1b1b7223 */ /* 0x000fc80000000008 */
[----:B--2---:R-:W-:Y:S02]  /*0940*/  FFMA R11, R24, R11, R27 ;  /* 0x0000000b180b7223 */ /* 0x004fe4000000001b */
[----:B------:R-:W1:Y:S04]  /*0950*/  LDS R27, [R19+0x280] ;  /* 0x00028000131b7984 */ /* 0x000e680000000800 */
[----:B------:R-:W2:Y:S01]  /*0960*/  LDS R24, [R19+0x2c0] ;  /* 0x0002c00013187984 */ /* 0x000ea20000000800 */
[----:B0-----:R-:W-:-:S03]  /*0970*/  FFMA R12, R12, R9, R11 ;  /* 0x000000090c0c7223 */ /* 0x001fc6000000000b */
[----:B------:R-:W-:Y:S01]  /*0980*/  LDS.128 R8, [R18+0x30] ;  /* 0x0000300012087984 */ /* 0x000fe20000000c00 */
[----:B------:R-:W-:-:S03]  /*0990*/  FFMA R12, R29, R13, R12 ;  /* 0x0000000d1d0c7223 */ /* 0x000fc6000000000c */
[----:B------:R-:W0:Y:S01]  /*09a0*/  LDS R13, [R19+0x300] ;  /* 0x00030000130d7984 */ /* 0x000e220000000800 */
[----:B-1----:R-:W-:-:S03]  /*09b0*/  FFMA R27, R27, R14, R12 ;  /* 0x0000000e1b1b7223 */ /* 0x002fc6000000000c */
[----:B------:R-:W1:Y:S04]  /*09c0*/  LDS R29, [R19+0x340] ;  /* 0x00034000131d7984 */ /* 0x000e680000000800 */
[----:B------:R-:W3:Y:S01]  /*09d0*/  LDS R12, [R19+0x380] ;  /* 0x00038000130c7984 */ /* 0x000ee20000000800 */
[----:B--2---:R-:W-:-:S03]  /*09e0*/  FFMA R15, R24, R15, R27 ;  /* 0x0000000f180f7223 */ /* 0x004fc6000000001b */
[----:B------:R-:W2:Y:S01]  /*09f0*/  LDS R27, [R19+0x3c0] ;  /* 0x0003c000131b7984 */ /* 0x000ea20000000800 */
[----:B0-----:R-:W-:-:S04]  /*0a00*/  FFMA R8, R8, R13, R15 ;  /* 0x0000000d08087223 */ /* 0x001fc8000000000f */
[----:B-1----:R-:W-:-:S04]  /*0a10*/  FFMA R9, R29, R9, R8 ;  /* 0x000000091d097223 */ /* 0x002fc80000000008 */
[----:B---3--:R-:W-:-:S04]  /*0a20*/  FFMA R10, R12, R10, R9 ;  /* 0x0000000a0c0a7223 */ /* 0x008fc80000000009 */
[----:B--2---:R-:W-:Y:S01]  /*0a30*/  FFMA R27, R27, R11, R10 ;  /* 0x0000000b1b1b7223 */ /* 0x004fe2000000000a */
[----:B------:R-:W-:Y:S06]  /*0a40*/  BAR.SYNC.DEFER_BLOCKING 0x0 ;  /* 0x0000000000007b1d */ /* 0x000fec0000010000 */
[----:B------:R-:W-:Y:S05]  /*0a50*/  BRA.U UP0, `(.L_x_3) ;  /* 0xfffffffd00007547 */ /* 0x000fea000b83ffff */
.L_x_2:
[----:B------:R-:W-:-:S13]  /*0a60*/  ISETP.GE.AND P0, PT, R7, R2, PT ;  /* 0x000000020700720c */ /* 0x000fda0003f06270 */
[----:B------:R-:W-:Y:S05]  /*0a70*/  @P0 EXIT ;  /* 0x000000000000094d */ /* 0x000fea0003800000 */
[----:B------:R-:W0:Y:S01]  /*0a80*/  LDCU.64 UR4, c[0x0][0x390] ;  /* 0x00007200ff0477ac */ /* 0x000e220008000a00 */
[-C--:B-----5:R-:W-:Y:S02]  /*0a90*/  IMAD R5, R5, R2.reuse, RZ ;  /* 0x0000000205057224 */ /* 0x0a0fe400078e02ff */
[----:B------:R-:W-:-:S03]  /*0aa0*/  IMAD R2, R3, R2, R7 ;  /* 0x0000000203027224 */ /* 0x000fc600078e0207 */
[----:B------:R-:W-:Y:S02]  /*0ab0*/  SHF.R.S32.HI R3, RZ, 0x1f, R5 ;  /* 0x0000001fff037819 */ /* 0x000fe40000011405 */
[----:B------:R-:W-:-:S04]  /*0ac0*/  IADD3 R5, P0, PT, R2, R5, RZ ;  /* 0x0000000502057210 */ /* 0x000fc80007f1e0ff */
[----:B------:R-:W-:Y:S02]  /*0ad0*/  LEA.HI.X.SX32 R0, R2, R3, 0x1, P0 ;  /* 0x0000000302007211 */ /* 0x000fe400000f0eff */
[----:B0-----:R-:W-:-:S04]  /*0ae0*/  LEA R2, P0, R5, UR4, 0x2 ;  /* 0x0000000405027c11 */ /* 0x001fc8000f8010ff */
[----:B------:R-:W-:-:S05]  /*0af0*/  LEA.HI.X R3, R5, UR5, R0, 0x2, P0 ;  /* 0x0000000505037c11 */ /* 0x000fca00080f1400 */
[----:B------:R-:W-:Y:S01]  /*0b00*/  STG.E desc[UR8][R2.64], R27 ;  /* 0x0000001b02007986 */ /* 0x000fe2000c101908 */
[----:B------:R-:W-:Y:S05]  /*0b10*/  EXIT ;  /* 0x000000000000794d */ /* 0x000fea0003800000 */
.L_x_4:
[----:B------:R-:W-:-:S00]  /*0b20*/  BRA `(.L_x_4) ;  /* 0xfffffffc00fc7947 */ /* 0x000fc0000383ffff */
[----:B------:R-:W-:-:S00]  /*0b30*/  NOP ;  /* 0x0000000000007918 */ /* 0x000fc00000000000 */
        /* <DEDUP_REMOVED lines=12> */
.L_x_5:


//--------------------- .nv.shared._Z19grouped_gemm_kernelILi16EEvPKfS1_PfPKiS4_iii --------------------------
	.section	.nv.shared._Z19grouped_gemm_kernelILi16EEvPKfS1_PfPKiS4_iii,"aw",@nobits
	.sectionflags	@""
	.align	4
.nv.shared._Z19grouped_gemm_kernelILi16EEvPKfS1_PfPKiS4_iii:
	.zero		3072


//--------------------- .nv.shared.reserved.0     --------------------------
	.section	.nv.shared.reserved.0,"aw",@nobits
	.weak		__nv_reservedSMEM_offset_0_alias
	.size		__nv_reservedSMEM_offset_0_alias, 0, 64
	.other		__nv_reservedSMEM_offset_0_alias,@"STO_CUDA_RESERVED_SHARED STV_DEFAULT"
__nv_reservedSMEM_offset_0_alias:
	.zero		0
	.zero		64


//--------------------- .nv.constant0._Z19grouped_gemm_kernelILi16EEvPKfS1_PfPKiS4_iii --------------------------
	.section	.nv.constant0._Z19grouped_gemm_kernelILi16EEvPKfS1_PfPKiS4_iii,"a",@progbits
	.sectionflags	@""
	.align	4
.nv.constant0._Z19grouped_gemm_kernelILi16EEvPKfS1_PfPKiS4_iii:
	.zero		948


//--------------------- SYMBOLS --------------------------

	.type		.nv.reservedSmem.offset0,@object
	.size		.nv.reservedSmem.offset0,0x4
	.type		.nv.reservedSmem.cap,@object
	.size		.nv.reservedSmem.cap,0x4
